//
// Generated by NVIDIA NVVM Compiler
//
// Compiler Build ID: CL-36424714
// Cuda compilation tools, release 13.0, V13.0.88
// Based on NVVM 20.0.0
//

.version 9.0
.target sm_100
.address_size 64

	// .globl	_Z10reduce_v10PfS_i
// _ZZ10reduce_v10PfS_iE5sdata has been demoted

.visible .entry _Z10reduce_v10PfS_i(
	.param .u64 .ptr .align 1 _Z10reduce_v10PfS_i_param_0,
	.param .u64 .ptr .align 1 _Z10reduce_v10PfS_i_param_1,
	.param .u32 _Z10reduce_v10PfS_i_param_2
)
{
	.reg .pred 	%p<16>;
	.reg .b32 	%r<36>;
	.reg .b32 	%f<32>;
	.reg .b64 	%rd<9>;
	// demoted variable
	.shared .align 4 .b8 _ZZ10reduce_v10PfS_iE5sdata[128];
	ld.param.u64 	%rd3, [_Z10reduce_v10PfS_i_param_0];
	ld.param.u64 	%rd2, [_Z10reduce_v10PfS_i_param_1];
	ld.param.u32 	%r5, [_Z10reduce_v10PfS_i_param_2];
	cvta.to.global.u64 	%rd1, %rd3;
	mov.u32 	%r1, %tid.x;
	mov.u32 	%r6, %ctaid.x;
	mov.u32 	%r2, %ntid.x;
	mul.lo.s32 	%r7, %r6, %r2;
	shl.b32 	%r8, %r7, 1;
	add.s32 	%r3, %r8, %r1;
	setp.ge.s32 	%p1, %r3, %r5;
	mov.f32 	%f31, 0f00000000;
	@%p1 bra 	$L__BB0_2;
	mul.wide.s32 	%rd4, %r3, 4;
	add.s64 	%rd5, %rd1, %rd4;
	ld.global.f32 	%f8, [%rd5];
	add.f32 	%f31, %f8, 0f00000000;
$L__BB0_2:
	add.s32 	%r4, %r3, %r2;
	setp.ge.s32 	%p2, %r4, %r5;
	@%p2 bra 	$L__BB0_4;
	mul.wide.s32 	%rd6, %r4, 4;
	add.s64 	%rd7, %rd1, %rd6;
	ld.global.f32 	%f9, [%rd7];
	add.f32 	%f31, %f31, %f9;
$L__BB0_4:
	and.b32  	%r9, %r1, 31;
	mov.b32 	%r10, %f31;
	shfl.sync.down.b32	%r11|%p3, %r10, 16, 31, -1;
	mov.b32 	%f10, %r11;
	add.f32 	%f11, %f31, %f10;
	mov.b32 	%r12, %f11;
	shfl.sync.down.b32	%r13|%p4, %r12, 8, 31, -1;
	mov.b32 	%f12, %r13;
	add.f32 	%f13, %f11, %f12;
	mov.b32 	%r14, %f13;
	shfl.sync.down.b32	%r15|%p5, %r14, 4, 31, -1;
	mov.b32 	%f14, %r15;
	add.f32 	%f15, %f13, %f14;
	mov.b32 	%r16, %f15;
	shfl.sync.down.b32	%r17|%p6, %r16, 2, 31, -1;
	mov.b32 	%f16, %r17;
	add.f32 	%f17, %f15, %f16;
	mov.b32 	%r18, %f17;
	shfl.sync.down.b32	%r19|%p7, %r18, 1, 31, -1;
	mov.b32 	%f18, %r19;
	add.f32 	%f5, %f17, %f18;
	setp.ne.s32 	%p8, %r9, 0;
	@%p8 bra 	$L__BB0_6;
	shr.u32 	%r20, %r1, 3;
	mov.u32 	%r21, _ZZ10reduce_v10PfS_iE5sdata;
	add.s32 	%r22, %r21, %r20;
	st.shared.f32 	[%r22], %f5;
$L__BB0_6:
	bar.sync 	0;
	setp.gt.u32 	%p9, %r1, 31;
	@%p9 bra 	$L__BB0_9;
	shl.b32 	%r23, %r1, 2;
	mov.u32 	%r24, _ZZ10reduce_v10PfS_iE5sdata;
	add.s32 	%r25, %r24, %r23;
	ld.shared.f32 	%f19, [%r25];
	mov.b32 	%r26, %f19;
	shfl.sync.down.b32	%r27|%p10, %r26, 16, 31, -1;
	mov.b32 	%f20, %r27;
	add.f32 	%f21, %f19, %f20;
	mov.b32 	%r28, %f21;
	shfl.sync.down.b32	%r29|%p11, %r28, 8, 31, -1;
	mov.b32 	%f22, %r29;
	add.f32 	%f23, %f21, %f22;
	mov.b32 	%r30, %f23;
	shfl.sync.down.b32	%r31|%p12, %r30, 4, 31, -1;
	mov.b32 	%f24, %r31;
	add.f32 	%f25, %f23, %f24;
	mov.b32 	%r32, %f25;
	shfl.sync.down.b32	%r33|%p13, %r32, 2, 31, -1;
	mov.b32 	%f26, %r33;
	add.f32 	%f27, %f25, %f26;
	mov.b32 	%r34, %f27;
	shfl.sync.down.b32	%r35|%p14, %r34, 1, 31, -1;
	mov.b32 	%f28, %r35;
	add.f32 	%f6, %f27, %f28;
	setp.ne.s32 	%p15, %r1, 0;
	@%p15 bra 	$L__BB0_9;
	cvta.to.global.u64 	%rd8, %rd2;
	atom.global.add.f32 	%f29, [%rd8], %f6;
$L__BB0_9:
	ret;

}


// ===== COMPILED SASS (sm_100) =====

	.target	sm_100

	.elftype	@"ET_EXEC"


//--------------------- .note.nv.tkinfo           --------------------------
	.section	.note.nv.tkinfo,"",@"SHT_NOTE"
	.sectionflags	@"SHF_NOTE_NV_TKINFO"
	.tkinfo
        /*0018*/ 	.word	0x00000002
        /*0030*/ 	.string	""
        /*0030*/ 	.string	"ptxas"
        /*0030*/ 	.string	"Cuda compilation tools, release 13.0, V13.0.88"
        /*0030*/ 	.string	"Build cuda_13.0.r13.0/compiler.36424714_0"
        /*0030*/ 	.string	"-arch sm_100 -m 64 "



//--------------------- .note.nv.cuinfo           --------------------------
	.section	.note.nv.cuinfo,"",@"SHT_NOTE"
	.sectionflags	@"SHF_NOTE_NV_CUINFO"
        /*0018*/ 	.short	0x0002
        /*001a*/ 	.short	0x0064
        /*001c*/ 	.short	0x0082
	.zero		2


//--------------------- .nv.info                  --------------------------
	.section	.nv.info,"",@"SHT_CUDA_INFO"
	.align	4


	//----- nvinfo : EIATTR_REGCOUNT
	.align		4
        /*0000*/ 	.byte	0x04, 0x2f
        /*0002*/ 	.short	(.L_1 - .L_0)
	.align		4
.L_0:
        /*0004*/ 	.word	index@(_Z10reduce_v10PfS_i)
        /*0008*/ 	.word	0x0000000c


	//----- nvinfo : EIATTR_FRAME_SIZE
	.align		4
.L_1:
        /*000c*/ 	.byte	0x04, 0x11
        /*000e*/ 	.short	(.L_3 - .L_2)
	.align		4
.L_2:
        /*0010*/ 	.word	index@(_Z10reduce_v10PfS_i)
        /*0014*/ 	.word	0x00000000


	//----- nvinfo : EIATTR_MIN_STACK_SIZE
	.align		4
.L_3:
        /*0018*/ 	.byte	0x04, 0x12
        /*001a*/ 	.short	(.L_5 - .L_4)
	.align		4
.L_4:
        /*001c*/ 	.word	index@(_Z10reduce_v10PfS_i)
        /*0020*/ 	.word	0x00000000
.L_5:


//--------------------- .nv.compat                --------------------------
	.section	.nv.compat,"",@"SHT_CUDA_COMPAT_INFO"
	.align	4
        /*0000*/ 	.byte	0x02, 0x09, 0x00, 0x00, 0x02, 0x02, 0x01, 0x00, 0x02, 0x05, 0x05, 0x00, 0x03, 0x07, 0x01, 0x01
        /*0010*/ 	.byte	0x02, 0x03, 0x00, 0x00, 0x02, 0x06, 0x01, 0x00, 0x04, 0x0b, 0x08, 0x00, 0x09, 0x00, 0x00, 0x00
        /*0020*/ 	.byte	0x00, 0x00, 0x00, 0x00


//--------------------- .nv.info._Z10reduce_v10PfS_i --------------------------
	.section	.nv.info._Z10reduce_v10PfS_i,"",@"SHT_CUDA_INFO"
	.sectionflags	@""
	.align	4


	//----- nvinfo : EIATTR_CUDA_API_VERSION
	.align		4
        /*0000*/ 	.byte	0x04, 0x37
        /*0002*/ 	.short	(.L_7 - .L_6)
.L_6:
        /*0004*/ 	.word	0x00000082


	//----- nvinfo : EIATTR_KPARAM_INFO
	.align		4
.L_7:
        /*0008*/ 	.byte	0x04, 0x17
        /*000a*/ 	.short	(.L_9 - .L_8)
.L_8:
        /*000c*/ 	.word	0x00000000
        /*0010*/ 	.short	0x0002
        /*0012*/ 	.short	0x0010
        /*0014*/ 	.byte	0x00, 0xf0, 0x11, 0x00


	//----- nvinfo : EIATTR_KPARAM_INFO
	.align		4
.L_9:
        /*0018*/ 	.byte	0x04, 0x17
        /*001a*/ 	.short	(.L_11 - .L_10)
.L_10:
        /*001c*/ 	.word	0x00000000
        /*0020*/ 	.short	0x0001
        /*0022*/ 	.short	0x0008
        /*0024*/ 	.byte	0x00, 0xf5, 0x21, 0x00


	//----- nvinfo : EIATTR_KPARAM_INFO
	.align		4
.L_11:
        /*0028*/ 	.byte	0x04, 0x17
        /*002a*/ 	.short	(.L_13 - .L_12)
.L_12:
        /*002c*/ 	.word	0x00000000
        /*0030*/ 	.short	0x0000
        /*0032*/ 	.short	0x0000
        /*0034*/ 	.byte	0x00, 0xf5, 0x21, 0x00


	//----- nvinfo : EIATTR_SPARSE_MMA_MASK
	.align		4
.L_13:
        /*0038*/ 	.byte	0x03, 0x50
        /*003a*/ 	.short	0x0000


	//----- nvinfo : EIATTR_MAXREG_COUNT
	.align		4
        /*003c*/ 	.byte	0x03, 0x1b
        /*003e*/ 	.short	0x00ff


	//----- nvinfo : EIATTR_NUM_BARRIERS
	.align		4
        /*0040*/ 	.byte	0x02, 0x4c
        /*0042*/ 	.byte	0x01
	.zero		1


	//----- nvinfo : EIATTR_MERCURY_ISA_VERSION
	.align		4
        /*0044*/ 	.byte	0x03, 0x5f
        /*0046*/ 	.short	0x0101


	//----- nvinfo : EIATTR_COOP_GROUP_MASK_REGIDS
	.align		4
        /*0048*/ 	.byte	0x04, 0x29
        /*004a*/ 	.short	(.L_15 - .L_14)


	//   ....[0]....
.L_14:
        /*004c*/ 	.word	0xffffffff


	//   ....[1]....
        /*0050*/ 	.word	0xffffffff


	//   ....[2]....
        /*0054*/ 	.word	0xffffffff


	//   ....[3]....
        /*0058*/ 	.word	0xffffffff


	//   ....[4]....
        /*005c*/ 	.word	0xffffffff


	//   ....[5]....
        /*0060*/ 	.word	0xffffffff


	//   ....[6]....
        /*0064*/ 	.word	0xffffffff


	//   ....[7]....
        /*0068*/ 	.word	0xffffffff


	//   ....[8]....
        /*006c*/ 	.word	0xffffffff


	//   ....[9]....
        /*0070*/ 	.word	0xffffffff


	//----- nvinfo : EIATTR_COOP_GROUP_INSTR_OFFSETS
	.align		4
.L_15:
        /*0074*/ 	.byte	0x04, 0x28
        /*0076*/ 	.short	(.L_17 - .L_16)


	//   ....[0]....
.L_16:
        /*0078*/ 	.word	0x00000140


	//   ....[1]....
        /*007c*/ 	.word	0x00000160


	//   ....[2]....
        /*0080*/ 	.word	0x00000180


	//   ....[3]....
        /*0084*/ 	.word	0x000001b0


	//   ....[4]....
        /*0088*/ 	.word	0x000001e0


	//   ....[5]....
        /*008c*/ 	.word	0x000002d0


	//   ....[6]....
        /*0090*/ 	.word	0x000002f0


	//   ....[7]....
        /*0094*/ 	.word	0x00000310


	//   ....[8]....
        /*0098*/ 	.word	0x00000330


	//   ....[9]....
        /*009c*/ 	.word	0x00000350


	//----- nvinfo : EIATTR_VRC_CTA_INIT_COUNT
	.align		4
.L_17:
        /*00a0*/ 	.byte	0x02, 0x4a
	.zero		1
	.zero		1


	//----- nvinfo : EIATTR_EXIT_INSTR_OFFSETS
	.align		4
        /*00a4*/ 	.byte	0x04, 0x1c
        /*00a6*/ 	.short	(.L_19 - .L_18)


	//   ....[0]....
.L_18:
        /*00a8*/ 	.word	0x00000260


	//   ....[1]....
        /*00ac*/ 	.word	0x00000360


	//   ....[2]....
        /*00b0*/ 	.word	0x000003a0


	//----- nvinfo : EIATTR_CBANK_PARAM_SIZE
	.align		4
.L_19:
        /*00b4*/ 	.byte	0x03, 0x19
        /*00b6*/ 	.short	0x0014


	//----- nvinfo : EIATTR_PARAM_CBANK
	.align		4
        /*00b8*/ 	.byte	0x04, 0x0a
        /*00ba*/ 	.short	(.L_21 - .L_20)
	.align		4
.L_20:
        /*00bc*/ 	.word	index@(.nv.constant0._Z10reduce_v10PfS_i)
        /*00c0*/ 	.short	0x0380
        /*00c2*/ 	.short	0x0014


	//----- nvinfo : EIATTR_SW_WAR
	.align		4
.L_21:
        /*00c4*/ 	.byte	0x04, 0x36
        /*00c6*/ 	.short	(.L_23 - .L_22)
.L_22:
        /*00c8*/ 	.word	0x00000008
.L_23:


//--------------------- .nv.callgraph             --------------------------
	.section	.nv.callgraph,"",@"SHT_CUDA_CALLGRAPH"
	.align	4
	.sectionentsize	8
	.align		4
        /*0000*/ 	.word	0x00000000
	.align		4
        /*0004*/ 	.word	0xffffffff
	.align		4
        /*0008*/ 	.word	0x00000000
	.align		4
        /*000c*/ 	.word	0xfffffffe
	.align		4
        /*0010*/ 	.word	0x00000000
	.align		4
        /*0014*/ 	.word	0xfffffffd
	.align		4
        /*0018*/ 	.word	0x00000000
	.align		4
        /*001c*/ 	.word	0xfffffffc


//--------------------- .text._Z10reduce_v10PfS_i --------------------------
	.section	.text._Z10reduce_v10PfS_i,"ax",@progbits
	.align	128
        .global         _Z10reduce_v10PfS_i
        .type           _Z10reduce_v10PfS_i,@function
        .size           _Z10reduce_v10PfS_i,(.L_x_1 - _Z10reduce_v10PfS_i)
        .other          _Z10reduce_v10PfS_i,@"STO_CUDA_ENTRY STV_DEFAULT"
_Z10reduce_v10PfS_i:
.text._Z10reduce_v10PfS_i:
[----:B------:R-:W-:Y:S01]  /*0000*/  LDC R1, c[0x0][0x37c] ;  /* 0x0000df00ff017b82 */ /* 0x000fe20000000800 */
[----:B------:R-:W0:Y:S07]  /*0010*/  S2R R0, SR_TID.X ;  /* 0x0000000000007919 */ /* 0x000e2e0000002100 */
[----:B------:R-:W1:Y:S01]  /*0020*/  S2UR UR4, SR_CTAID.X ;  /* 0x00000000000479c3 */ /* 0x000e620000002500 */
[----:B------:R-:W2:Y:S01]  /*0030*/  LDCU UR5, c[0x0][0x390] ;  /* 0x00007200ff0577ac */ /* 0x000ea20008000800 */
[----:B------:R-:W3:Y:S06]  /*0040*/  LDCU.64 UR6, c[0x0][0x358] ;  /* 0x00006b00ff0677ac */ /* 0x000eec0008000a00 */
[----:B------:R-:W1:Y:S02]  /*0050*/  LDC R2, c[0x0][0x360] ;  /* 0x0000d800ff027b82 */ /* 0x000e640000000800 */
[----:B-1----:R-:W-:-:S05]  /*0060*/  IMAD R3, R2, UR4, RZ ;  /* 0x0000000402037c24 */ /* 0x002fca000f8e02ff */
[----:B0-----:R-:W-:-:S04]  /*0070*/  LEA R7, R3, R0, 0x1 ;  /* 0x0000000003077211 */ /* 0x001fc800078e08ff */
[C---:B--2---:R-:W-:Y:S02]  /*0080*/  ISETP.GE.AND P0, PT, R7.reuse, UR5, PT ;  /* 0x0000000507007c0c */ /* 0x044fe4000bf06270 */
[----:B------:R-:W-:-:S04]  /*0090*/  IADD3 R9, PT, PT, R7, R2, RZ ;  /* 0x0000000207097210 */ /* 0x000fc80007ffe0ff */
[----:B------:R-:W-:-:S07]  /*00a0*/  ISETP.GE.AND P1, PT, R9, UR5, PT ;  /* 0x0000000509007c0c */ /* 0x000fce000bf26270 */
[----:B------:R-:W0:Y:S08]  /*00b0*/  @!P0 LDC.64 R2, c[0x0][0x380] ;  /* 0x0000e000ff028b82 */ /* 0x000e300000000a00 */
[----:B------:R-:W1:Y:S01]  /*00c0*/  @!P1 LDC.64 R4, c[0x0][0x380] ;  /* 0x0000e000ff049b82 */ /* 0x000e620000000a00 */
[----:B0-----:R-:W-:-:S06]  /*00d0*/  @!P0 IMAD.WIDE R2, R7, 0x4, R2 ;  /* 0x0000000407028825 */ /* 0x001fcc00078e0202 */
[----:B---3--:R-:W2:Y:S01]  /*00e0*/  @!P0 LDG.E R2, desc[UR6][R2.64] ;  /* 0x0000000602028981 */ /* 0x008ea2000c1e1900 */
[----:B-1----:R-:W-:-:S06]  /*00f0*/  @!P1 IMAD.WIDE R4, R9, 0x4, R4 ;  /* 0x0000000409049825 */ /* 0x002fcc00078e0204 */
[----:B------:R-:W3:Y:S01]  /*0100*/  @!P1 LDG.E R5, desc[UR6][R4.64] ;  /* 0x0000000604059981 */ /* 0x000ee2000c1e1900 */
[----:B------:R-:W-:Y:S02]  /*0110*/  HFMA2 R6, -RZ, RZ, 0, 0 ;  /* 0x00000000ff067431 */ /* 0x000fe400000001ff */
[----:B--2---:R-:W-:-:S04]  /*0120*/  @!P0 FADD R6, RZ, R2 ;  /* 0x00000002ff068221 */ /* 0x004fc80000000000 */
[----:B---3--:R-:W-:-:S05]  /*0130*/  @!P1 FADD R6, R6, R5 ;  /* 0x0000000506069221 */ /* 0x008fca0000000000 */
[----:B------:R-:W0:Y:S02]  /*0140*/  SHFL.DOWN PT, R7, R6, 0x10, 0x1f ;  /* 0x0a001f0006077f89 */ /* 0x000e2400000e0000 */
[----:B0-----:R-:W-:-:S05]  /*0150*/  FADD R7, R7, R6 ;  /* 0x0000000607077221 */ /* 0x001fca0000000000 */
[----:B------:R-:W0:Y:S02]  /*0160*/  SHFL.DOWN PT, R8, R7, 0x8, 0x1f ;  /* 0x09001f0007087f89 */ /* 0x000e2400000e0000 */
[----:B0-----:R-:W-:-:S05]  /*0170*/  FADD R8, R7, R8 ;  /* 0x0000000807087221 */ /* 0x001fca0000000000 */
[----:B------:R-:W0:Y:S01]  /*0180*/  SHFL.DOWN PT, R9, R8, 0x4, 0x1f ;  /* 0x08801f0008097f89 */ /* 0x000e2200000e0000 */
[----:B------:R-:W-:Y:S01]  /*0190*/  LOP3.LUT P0, RZ, R0, 0x1f, RZ, 0xc0, !PT ;  /* 0x0000001f00ff7812 */ /* 0x000fe2000780c0ff */
[----:B0-----:R-:W-:-:S05]  /*01a0*/  FADD R9, R8, R9 ;  /* 0x0000000908097221 */ /* 0x001fca0000000000 */
[----:B------:R-:W0:Y:S07]  /*01b0*/  SHFL.DOWN PT, R2, R9, 0x2, 0x1f ;  /* 0x08401f0009027f89 */ /* 0x000e2e00000e0000 */
[----:B------:R-:W1:Y:S01]  /*01c0*/  @!P0 S2R R5, SR_CgaCtaId ;  /* 0x0000000000058919 */ /* 0x000e620000008800 */
[----:B0-----:R-:W-:-:S05]  /*01d0*/  FADD R2, R9, R2 ;  /* 0x0000000209027221 */ /* 0x001fca0000000000 */
[----:B------:R-:W0:Y:S01]  /*01e0*/  SHFL.DOWN PT, R3, R2, 0x1, 0x1f ;  /* 0x08201f0002037f89 */ /* 0x000e2200000e0000 */
[----:B------:R-:W-:-:S04]  /*01f0*/  @!P0 MOV R4, 0x400 ;  /* 0x0000040000048802 */ /* 0x000fc80000000f00 */
[----:B-1----:R-:W-:-:S04]  /*0200*/  @!P0 LEA R5, R5, R4, 0x18 ;  /* 0x0000000405058211 */ /* 0x002fc800078ec0ff */
[----:B------:R-:W-:Y:S01]  /*0210*/  @!P0 LEA.HI R5, R0, R5, RZ, 0x1d ;  /* 0x0000000500058211 */ /* 0x000fe200078fe8ff */
[----:B0-----:R-:W-:-:S05]  /*0220*/  FADD R4, R2, R3 ;  /* 0x0000000302047221 */ /* 0x001fca0000000000 */
[----:B------:R0:W-:Y:S01]  /*0230*/  @!P0 STS [R5], R4 ;  /* 0x0000000405008388 */ /* 0x0001e20000000800 */
[----:B------:R-:W-:Y:S01]  /*0240*/  BAR.SYNC.DEFER_BLOCKING 0x0 ;  /* 0x0000000000007b1d */ /* 0x000fe20000010000 */
[----:B------:R-:W-:-:S13]  /*0250*/  ISETP.GT.U32.AND P1, PT, R0, 0x1f, PT ;  /* 0x0000001f0000780c */ /* 0x000fda0003f24070 */
[----:B0-----:R-:W-:Y:S05]  /*0260*/  @P1 EXIT ;  /* 0x000000000000194d */ /* 0x001fea0003800000 */
[----:B------:R-:W0:Y:S01]  /*0270*/  S2UR UR5, SR_CgaCtaId ;  /* 0x00000000000579c3 */ /* 0x000e220000008800 */
[----:B------:R-:W-:Y:S01]  /*0280*/  UMOV UR4, 0x400 ;  /* 0x0000040000047882 */ /* 0x000fe20000000000 */
[----:B------:R-:W-:Y:S01]  /*0290*/  ISETP.NE.AND P0, PT, R0, RZ, PT ;  /* 0x000000ff0000720c */ /* 0x000fe20003f05270 */
[----:B0-----:R-:W-:-:S06]  /*02a0*/  ULEA UR4, UR5, UR4, 0x18 ;  /* 0x0000000405047291 */ /* 0x001fcc000f8ec0ff */
[----:B------:R-:W-:-:S06]  /*02b0*/  LEA R2, R0, UR4, 0x2 ;  /* 0x0000000400027c11 */ /* 0x000fcc000f8e10ff */
[----:B------:R-:W0:Y:S04]  /*02c0*/  LDS R2, [R2] ;  /* 0x0000000002027984 */ /* 0x000e280000000800 */
[----:B0-----:R-:W0:Y:S02]  /*02d0*/  SHFL.DOWN PT, R3, R2, 0x10, 0x1f ;  /* 0x0a001f0002037f89 */ /* 0x001e2400000e0000 */
[----:B0-----:R-:W-:-:S05]  /*02e0*/  FADD R3, R2, R3 ;  /* 0x0000000302037221 */ /* 0x001fca0000000000 */
[----:B------:R-:W0:Y:S02]  /*02f0*/  SHFL.DOWN PT, R4, R3, 0x8, 0x1f ;  /* 0x09001f0003047f89 */ /* 0x000e2400000e0000 */
[----:B0-----:R-:W-:-:S05]  /*0300*/  FADD R4, R3, R4 ;  /* 0x0000000403047221 */ /* 0x001fca0000000000 */
[----:B------:R-:W0:Y:S02]  /*0310*/  SHFL.DOWN PT, R5, R4, 0x4, 0x1f ;  /* 0x08801f0004057f89 */ /* 0x000e2400000e0000 */
[----:B0-----:R-:W-:-:S05]  /*0320*/  FADD R5, R4, R5 ;  /* 0x0000000504057221 */ /* 0x001fca0000000000 */
[----:B------:R-:W0:Y:S02]  /*0330*/  SHFL.DOWN PT, R6, R5, 0x2, 0x1f ;  /* 0x08401f0005067f89 */ /* 0x000e2400000e0000 */
[----:B0-----:R-:W-:-:S05]  /*0340*/  FADD R6, R5, R6 ;  /* 0x0000000605067221 */ /* 0x001fca0000000000 */
[----:B------:R0:W1:Y:S01]  /*0350*/  SHFL.DOWN PT, R7, R6, 0x1, 0x1f ;  /* 0x08201f0006077f89 */ /* 0x00006200000e0000 */
[----:B------:R-:W-:Y:S05]  /*0360*/  @P0 EXIT ;  /* 0x000000000000094d */ /* 0x000fea0003800000 */
[----:B------:R-:W2:Y:S01]  /*0370*/  LDC.64 R2, c[0x0][0x388] ;  /* 0x0000e200ff027b82 */ /* 0x000ea20000000a00 */
[----:B-1----:R-:W-:-:S05]  /*0380*/  FADD R7, R6, R7 ;  /* 0x0000000706077221 */ /* 0x002fca0000000000 */
[----:B--2---:R-:W-:Y:S01]  /*0390*/  REDG.E.ADD.F32.FTZ.RN.STRONG.GPU desc[UR6][R2.64], R7 ;  /* 0x00000007020079a6 */ /* 0x004fe2000c12f306 */
[----:B------:R-:W-:Y:S05]  /*03a0*/  EXIT ;  /* 0x000000000000794d */ /* 0x000fea0003800000 */
.L_x_0:
[----:B------:R-:W-:-:S00]  /*03b0*/  BRA `(.L_x_0) ;  /* 0xfffffffc00fc7947 */ /* 0x000fc0000383ffff */
[----:B------:R-:W-:-:S00]  /*03c0*/  NOP ;  /* 0x0000000000007918 */ /* 0x000fc00000000000 */
        /* <DEDUP_REMOVED lines=11> */
.L_x_1:


//--------------------- .nv.shared._Z10reduce_v10PfS_i --------------------------
	.section	.nv.shared._Z10reduce_v10PfS_i,"aw",@nobits
	.sectionflags	@""
	.align	4
.nv.shared._Z10reduce_v10PfS_i:
	.zero		1152


//--------------------- .nv.shared.reserved.0     --------------------------
	.section	.nv.shared.reserved.0,"aw",@nobits
	.weak		__nv_reservedSMEM_offset_0_alias
	.size		__nv_reservedSMEM_offset_0_alias, 0, 64
	.other		__nv_reservedSMEM_offset_0_alias,@"STO_CUDA_RESERVED_SHARED STV_DEFAULT"
__nv_reservedSMEM_offset_0_alias:
	.zero		0
	.zero		64


//--------------------- .nv.constant0._Z10reduce_v10PfS_i --------------------------
	.section	.nv.constant0._Z10reduce_v10PfS_i,"a",@progbits
	.sectionflags	@""
	.align	4
.nv.constant0._Z10reduce_v10PfS_i:
	.zero		916


//--------------------- SYMBOLS --------------------------

	.type		.nv.reservedSmem.offset0,@object
	.size		.nv.reservedSmem.offset0,0x4
	.type		.nv.reservedSmem.cap,@object
	.size		.nv.reservedSmem.cap,0x4
